//
// Generated by NVIDIA NVVM Compiler
//
// Compiler Build ID: CL-36424714
// Cuda compilation tools, release 13.0, V13.0.88
// Based on NVVM 20.0.0
//

.version 9.0
.target sm_100
.address_size 64

	// .globl	_Z10transcribePci

.visible .entry _Z10transcribePci(
	.param .u64 .ptr .align 1 _Z10transcribePci_param_0,
	.param .u32 _Z10transcribePci_param_1
)
{
	.reg .pred 	%p<5>;
	.reg .b16 	%rs<9>;
	.reg .b32 	%r<7>;
	.reg .b64 	%rd<11>;

	ld.param.u64 	%rd5, [_Z10transcribePci_param_0];
	cvta.to.global.u64 	%rd6, %rd5;
	mov.u32 	%r1, %ntid.x;
	mov.u32 	%r2, %ctaid.x;
	mul.lo.s32 	%r3, %r1, %r2;
	shl.b32 	%r4, %r3, 2;
	mov.u32 	%r5, %tid.x;
	add.s32 	%r6, %r4, %r5;
	cvt.s64.s32 	%rd7, %r6;
	add.s64 	%rd1, %rd6, %rd7;
	ld.global.u8 	%rs1, [%rd1];
	setp.ne.s16 	%p1, %rs1, 84;
	@%p1 bra 	$L__BB0_2;
	mov.b16 	%rs2, 85;
	st.global.u8 	[%rd1], %rs2;
$L__BB0_2:
	cvt.u64.u32 	%rd8, %r1;
	add.s64 	%rd2, %rd1, %rd8;
	ld.global.u8 	%rs3, [%rd2];
	setp.ne.s16 	%p2, %rs3, 84;
	@%p2 bra 	$L__BB0_4;
	mov.b16 	%rs4, 85;
	st.global.u8 	[%rd2], %rs4;
$L__BB0_4:
	add.s64 	%rd3, %rd2, %rd8;
	ld.global.u8 	%rs5, [%rd3];
	setp.ne.s16 	%p3, %rs5, 84;
	@%p3 bra 	$L__BB0_6;
	mov.b16 	%rs6, 85;
	st.global.u8 	[%rd3], %rs6;
$L__BB0_6:
	add.s64 	%rd4, %rd3, %rd8;
	ld.global.u8 	%rs7, [%rd4];
	setp.ne.s16 	%p4, %rs7, 84;
	@%p4 bra 	$L__BB0_8;
	mov.b16 	%rs8, 85;
	st.global.u8 	[%rd4], %rs8;
$L__BB0_8:
	ret;

}


// ===== COMPILED SASS (sm_100) =====

	.target	sm_100

	.elftype	@"ET_EXEC"


//--------------------- .note.nv.tkinfo           --------------------------
	.section	.note.nv.tkinfo,"",@"SHT_NOTE"
	.sectionflags	@"SHF_NOTE_NV_TKINFO"
	.tkinfo
        /*0018*/ 	.word	0x00000002
        /*0030*/ 	.string	""
        /*0030*/ 	.string	"ptxas"
        /*0030*/ 	.string	"Cuda compilation tools, release 13.0, V13.0.88"
        /*0030*/ 	.string	"Build cuda_13.0.r13.0/compiler.36424714_0"
        /*0030*/ 	.string	"-arch sm_100 -m 64 "



//--------------------- .note.nv.cuinfo           --------------------------
	.section	.note.nv.cuinfo,"",@"SHT_NOTE"
	.sectionflags	@"SHF_NOTE_NV_CUINFO"
        /*0018*/ 	.short	0x0002
        /*001a*/ 	.short	0x0064
        /*001c*/ 	.short	0x0082
	.zero		2


//--------------------- .nv.info                  --------------------------
	.section	.nv.info,"",@"SHT_CUDA_INFO"
	.align	4


	//----- nvinfo : EIATTR_REGCOUNT
	.align		4
        /*0000*/ 	.byte	0x04, 0x2f
        /*0002*/ 	.short	(.L_1 - .L_0)
	.align		4
.L_0:
        /*0004*/ 	.word	index@(_Z10transcribePci)
        /*0008*/ 	.word	0x0000000c


	//----- nvinfo : EIATTR_FRAME_SIZE
	.align		4
.L_1:
        /*000c*/ 	.byte	0x04, 0x11
        /*000e*/ 	.short	(.L_3 - .L_2)
	.align		4
.L_2:
        /*0010*/ 	.word	index@(_Z10transcribePci)
        /*0014*/ 	.word	0x00000000


	//----- nvinfo : EIATTR_MIN_STACK_SIZE
	.align		4
.L_3:
        /*0018*/ 	.byte	0x04, 0x12
        /*001a*/ 	.short	(.L_5 - .L_4)
	.align		4
.L_4:
        /*001c*/ 	.word	index@(_Z10transcribePci)
        /*0020*/ 	.word	0x00000000
.L_5:


//--------------------- .nv.compat                --------------------------
	.section	.nv.compat,"",@"SHT_CUDA_COMPAT_INFO"
	.align	4
        /*0000*/ 	.byte	0x02, 0x09, 0x00, 0x00, 0x02, 0x02, 0x01, 0x00, 0x02, 0x05, 0x05, 0x00, 0x03, 0x07, 0x01, 0x01
        /*0010*/ 	.byte	0x02, 0x03, 0x00, 0x00, 0x02, 0x06, 0x01, 0x00, 0x04, 0x0b, 0x08, 0x00, 0x09, 0x00, 0x00, 0x00
        /*0020*/ 	.byte	0x00, 0x00, 0x00, 0x00


//--------------------- .nv.info._Z10transcribePci --------------------------
	.section	.nv.info._Z10transcribePci,"",@"SHT_CUDA_INFO"
	.sectionflags	@""
	.align	4


	//----- nvinfo : EIATTR_CUDA_API_VERSION
	.align		4
        /*0000*/ 	.byte	0x04, 0x37
        /*0002*/ 	.short	(.L_7 - .L_6)
.L_6:
        /*0004*/ 	.word	0x00000082


	//----- nvinfo : EIATTR_KPARAM_INFO
	.align		4
.L_7:
        /*0008*/ 	.byte	0x04, 0x17
        /*000a*/ 	.short	(.L_9 - .L_8)
.L_8:
        /*000c*/ 	.word	0x00000000
        /*0010*/ 	.short	0x0001
        /*0012*/ 	.short	0x0008
        /*0014*/ 	.byte	0x00, 0xf0, 0x11, 0x00


	//----- nvinfo : EIATTR_KPARAM_INFO
	.align		4
.L_9:
        /*0018*/ 	.byte	0x04, 0x17
        /*001a*/ 	.short	(.L_11 - .L_10)
.L_10:
        /*001c*/ 	.word	0x00000000
        /*0020*/ 	.short	0x0000
        /*0022*/ 	.short	0x0000
        /*0024*/ 	.byte	0x00, 0xf5, 0x21, 0x00


	//----- nvinfo : EIATTR_SPARSE_MMA_MASK
	.align		4
.L_11:
        /*0028*/ 	.byte	0x03, 0x50
        /*002a*/ 	.short	0x0000


	//----- nvinfo : EIATTR_MAXREG_COUNT
	.align		4
        /*002c*/ 	.byte	0x03, 0x1b
        /*002e*/ 	.short	0x00ff


	//----- nvinfo : EIATTR_MERCURY_ISA_VERSION
	.align		4
        /*0030*/ 	.byte	0x03, 0x5f
        /*0032*/ 	.short	0x0101


	//----- nvinfo : EIATTR_VRC_CTA_INIT_COUNT
	.align		4
        /*0034*/ 	.byte	0x02, 0x4a
	.zero		1
	.zero		1


	//----- nvinfo : EIATTR_EXIT_INSTR_OFFSETS
	.align		4
        /*0038*/ 	.byte	0x04, 0x1c
        /*003a*/ 	.short	(.L_13 - .L_12)


	//   ....[0]....
.L_12:
        /*003c*/ 	.word	0x000001f0


	//   ....[1]....
        /*0040*/ 	.word	0x00000220


	//----- nvinfo : EIATTR_CBANK_PARAM_SIZE
	.align		4
.L_13:
        /*0044*/ 	.byte	0x03, 0x19
        /*0046*/ 	.short	0x000c


	//----- nvinfo : EIATTR_PARAM_CBANK
	.align		4
        /*0048*/ 	.byte	0x04, 0x0a
        /*004a*/ 	.short	(.L_15 - .L_14)
	.align		4
.L_14:
        /*004c*/ 	.word	index@(.nv.constant0._Z10transcribePci)
        /*0050*/ 	.short	0x0380
        /*0052*/ 	.short	0x000c


	//----- nvinfo : EIATTR_SW_WAR
	.align		4
.L_15:
        /*0054*/ 	.byte	0x04, 0x36
        /*0056*/ 	.short	(.L_17 - .L_16)
.L_16:
        /*0058*/ 	.word	0x00000008
.L_17:


//--------------------- .nv.callgraph             --------------------------
	.section	.nv.callgraph,"",@"SHT_CUDA_CALLGRAPH"
	.align	4
	.sectionentsize	8
	.align		4
        /*0000*/ 	.word	0x00000000
	.align		4
        /*0004*/ 	.word	0xffffffff
	.align		4
        /*0008*/ 	.word	0x00000000
	.align		4
        /*000c*/ 	.word	0xfffffffe
	.align		4
        /*0010*/ 	.word	0x00000000
	.align		4
        /*0014*/ 	.word	0xfffffffd
	.align		4
        /*0018*/ 	.word	0x00000000
	.align		4
        /*001c*/ 	.word	0xfffffffc


//--------------------- .text._Z10transcribePci   --------------------------
	.section	.text._Z10transcribePci,"ax",@progbits
	.align	128
        .global         _Z10transcribePci
        .type           _Z10transcribePci,@function
        .size           _Z10transcribePci,(.L_x_1 - _Z10transcribePci)
        .other          _Z10transcribePci,@"STO_CUDA_ENTRY STV_DEFAULT"
_Z10transcribePci:
.text._Z10transcribePci:
[----:B------:R-:W-:Y:S01]  /*0000*/  LDC R1, c[0x0][0x37c] ;  /* 0x0000df00ff017b82 */ /* 0x000fe20000000800 */
[----:B------:R-:W0:Y:S01]  /*0010*/  S2R R0, SR_CTAID.X ;  /* 0x0000000000007919 */ /* 0x000e220000002500 */
[----:B------:R-:W0:Y:S01]  /*0020*/  LDCU UR6, c[0x0][0x360] ;  /* 0x00006c00ff0677ac */ /* 0x000e220008000800 */
[----:B------:R-:W1:Y:S01]  /*0030*/  S2R R3, SR_TID.X ;  /* 0x0000000000037919 */ /* 0x000e620000002100 */
[----:B------:R-:W2:Y:S01]  /*0040*/  LDCU.64 UR8, c[0x0][0x380] ;  /* 0x00007000ff0877ac */ /* 0x000ea20008000a00 */
[----:B------:R-:W3:Y:S01]  /*0050*/  LDCU.64 UR4, c[0x0][0x358] ;  /* 0x00006b00ff0477ac */ /* 0x000ee20008000a00 */
[----:B0-----:R-:W-:-:S04]  /*0060*/  IMAD R0, R0, UR6, RZ ;  /* 0x0000000600007c24 */ /* 0x001fc8000f8e02ff */
[----:B-1----:R-:W-:-:S05]  /*0070*/  IMAD R0, R0, 0x4, R3 ;  /* 0x0000000400007824 */ /* 0x002fca00078e0203 */
[----:B--2---:R-:W-:-:S04]  /*0080*/  IADD3 R4, P0, PT, R0, UR8, RZ ;  /* 0x0000000800047c10 */ /* 0x004fc8000ff1e0ff */
[----:B------:R-:W-:-:S05]  /*0090*/  LEA.HI.X.SX32 R5, R0, UR9, 0x1, P0 ;  /* 0x0000000900057c11 */ /* 0x000fca00080f0eff */
[----:B---3--:R-:W2:Y:S01]  /*00a0*/  LDG.E.U8 R0, desc[UR4][R4.64] ;  /* 0x0000000404007981 */ /* 0x008ea2000c1e1100 */
[----:B------:R-:W-:Y:S01]  /*00b0*/  IADD3 R6, P1, PT, R4, UR6, RZ ;  /* 0x0000000604067c10 */ /* 0x000fe2000ff3e0ff */
[----:B------:R-:W-:-:S04]  /*00c0*/  IMAD.MOV.U32 R3, RZ, RZ, 0x55 ;  /* 0x00000055ff037424 */ /* 0x000fc800078e00ff */
[----:B------:R-:W-:Y:S01]  /*00d0*/  IMAD.X R7, RZ, RZ, R5, P1 ;  /* 0x000000ffff077224 */ /* 0x000fe200008e0605 */
[----:B--2---:R-:W-:-:S13]  /*00e0*/  ISETP.NE.AND P0, PT, R0, 0x54, PT ;  /* 0x000000540000780c */ /* 0x004fda0003f05270 */
[----:B------:R0:W-:Y:S04]  /*00f0*/  @!P0 STG.E.U8 desc[UR4][R4.64], R3 ;  /* 0x0000000304008986 */ /* 0x0001e8000c101104 */
[----:B------:R-:W2:Y:S01]  /*0100*/  LDG.E.U8 R0, desc[UR4][R6.64] ;  /* 0x0000000406007981 */ /* 0x000ea2000c1e1100 */
[----:B------:R-:W-:-:S05]  /*0110*/  IADD3 R8, P1, PT, R6, UR6, RZ ;  /* 0x0000000606087c10 */ /* 0x000fca000ff3e0ff */
[----:B------:R-:W-:Y:S01]  /*0120*/  IMAD.X R9, RZ, RZ, R7, P1 ;  /* 0x000000ffff097224 */ /* 0x000fe200008e0607 */
[----:B--2---:R-:W-:Y:S01]  /*0130*/  ISETP.NE.AND P0, PT, R0, 0x54, PT ;  /* 0x000000540000780c */ /* 0x004fe20003f05270 */
[----:B------:R-:W-:-:S12]  /*0140*/  IMAD.MOV.U32 R0, RZ, RZ, 0x55 ;  /* 0x00000055ff007424 */ /* 0x000fd800078e00ff */
[----:B0-----:R-:W-:-:S05]  /*0150*/  @!P0 PRMT R5, R0, 0x7610, R5 ;  /* 0x0000761000058816 */ /* 0x001fca0000000005 */
[----:B------:R0:W-:Y:S04]  /*0160*/  @!P0 STG.E.U8 desc[UR4][R6.64], R5 ;  /* 0x0000000506008986 */ /* 0x0001e8000c101104 */
[----:B------:R-:W2:Y:S01]  /*0170*/  LDG.E.U8 R0, desc[UR4][R8.64] ;  /* 0x0000000408007981 */ /* 0x000ea2000c1e1100 */
[----:B------:R-:W-:Y:S01]  /*0180*/  IADD3 R2, P1, PT, R8, UR6, RZ ;  /* 0x0000000608027c10 */ /* 0x000fe2000ff3e0ff */
[----:B------:R-:W-:-:S04]  /*0190*/  IMAD.MOV.U32 R4, RZ, RZ, 0x55 ;  /* 0x00000055ff047424 */ /* 0x000fc800078e00ff */
[----:B------:R-:W-:Y:S01]  /*01a0*/  IMAD.X R3, RZ, RZ, R9, P1 ;  /* 0x000000ffff037224 */ /* 0x000fe200008e0609 */
[----:B--2---:R-:W-:-:S13]  /*01b0*/  ISETP.NE.AND P0, PT, R0, 0x54, PT ;  /* 0x000000540000780c */ /* 0x004fda0003f05270 */
[----:B------:R0:W-:Y:S04]  /*01c0*/  @!P0 STG.E.U8 desc[UR4][R8.64], R4 ;  /* 0x0000000408008986 */ /* 0x0001e8000c101104 */
[----:B------:R-:W2:Y:S02]  /*01d0*/  LDG.E.U8 R0, desc[UR4][R2.64] ;  /* 0x0000000402007981 */ /* 0x000ea4000c1e1100 */
[----:B--2---:R-:W-:-:S13]  /*01e0*/  ISETP.NE.AND P0, PT, R0, 0x54, PT ;  /* 0x000000540000780c */ /* 0x004fda0003f05270 */
[----:B0-----:R-:W-:Y:S05]  /*01f0*/  @P0 EXIT ;  /* 0x000000000000094d */ /* 0x001fea0003800000 */
[----:B------:R-:W-:-:S05]  /*0200*/  IMAD.MOV.U32 R0, RZ, RZ, 0x55 ;  /* 0x00000055ff007424 */ /* 0x000fca00078e00ff */
[----:B------:R-:W-:Y:S01]  /*0210*/  STG.E.U8 desc[UR4][R2.64], R0 ;  /* 0x0000000002007986 */ /* 0x000fe2000c101104 */
[----:B------:R-:W-:Y:S05]  /*0220*/  EXIT ;  /* 0x000000000000794d */ /* 0x000fea0003800000 */
.L_x_0:
[----:B------:R-:W-:-:S00]  /*0230*/  BRA `(.L_x_0) ;  /* 0xfffffffc00fc7947 */ /* 0x000fc0000383ffff */
[----:B------:R-:W-:-:S00]  /*0240*/  NOP ;  /* 0x0000000000007918 */ /* 0x000fc00000000000 */
        /* <DEDUP_REMOVED lines=11> */
.L_x_1:


//--------------------- .nv.shared.reserved.0     --------------------------
	.section	.nv.shared.reserved.0,"aw",@nobits
	.weak		__nv_reservedSMEM_offset_0_alias
	.size		__nv_reservedSMEM_offset_0_alias, 0, 64
	.other		__nv_reservedSMEM_offset_0_alias,@"STO_CUDA_RESERVED_SHARED STV_DEFAULT"
__nv_reservedSMEM_offset_0_alias:
	.zero		0
	.zero		64


//--------------------- .nv.constant0._Z10transcribePci --------------------------
	.section	.nv.constant0._Z10transcribePci,"a",@progbits
	.sectionflags	@""
	.align	4
.nv.constant0._Z10transcribePci:
	.zero		908


//--------------------- SYMBOLS --------------------------

	.type		.nv.reservedSmem.offset0,@object
	.size		.nv.reservedSmem.offset0,0x4
